//
// Generated by NVIDIA NVVM Compiler
//
// Compiler Build ID: CL-36424714
// Cuda compilation tools, release 13.0, V13.0.88
// Based on NVVM 20.0.0
//

.version 9.0
.target sm_100
.address_size 64

	// .globl	_Z6kernelPiPfi
// _ZZ6kernelPiPfiE4temp has been demoted

.visible .entry _Z6kernelPiPfi(
	.param .u64 .ptr .align 1 _Z6kernelPiPfi_param_0,
	.param .u64 .ptr .align 1 _Z6kernelPiPfi_param_1,
	.param .u32 _Z6kernelPiPfi_param_2
)
{
	.reg .pred 	%p<5>;
	.reg .b32 	%r<19>;
	.reg .b32 	%f<3>;
	.reg .b64 	%rd<9>;
	// demoted variable
	.shared .align 4 .b8 _ZZ6kernelPiPfiE4temp[1032];
	ld.param.u64 	%rd2, [_Z6kernelPiPfi_param_0];
	ld.param.u64 	%rd3, [_Z6kernelPiPfi_param_1];
	ld.param.u32 	%r4, [_Z6kernelPiPfi_param_2];
	mov.u32 	%r5, %ctaid.x;
	mov.u32 	%r6, %ntid.x;
	mov.u32 	%r1, %tid.x;
	mad.lo.s32 	%r2, %r5, %r6, %r1;
	setp.ge.s32 	%p1, %r2, %r4;
	@%p1 bra 	$L__BB0_4;
	cvta.to.global.u64 	%rd4, %rd2;
	mul.wide.s32 	%rd5, %r2, 4;
	add.s64 	%rd1, %rd4, %rd5;
	ld.global.u32 	%r7, [%rd1];
	shl.b32 	%r8, %r1, 2;
	mov.u32 	%r9, _ZZ6kernelPiPfiE4temp;
	add.s32 	%r3, %r9, %r8;
	st.shared.u32 	[%r3], %r7;
	setp.ne.s32 	%p2, %r1, 255;
	add.s32 	%r10, %r4, -1;
	setp.ne.s32 	%p3, %r2, %r10;
	and.pred  	%p4, %p2, %p3;
	@%p4 bra 	$L__BB0_3;
	ld.global.u32 	%r11, [%rd1+4];
	st.shared.u32 	[%r3+4], %r11;
	ld.global.u32 	%r12, [%rd1+8];
	st.shared.u32 	[%r3+8], %r12;
$L__BB0_3:
	bar.sync 	0;
	ld.shared.u32 	%r13, [%r3];
	mul.lo.s32 	%r14, %r13, 3;
	ld.shared.u32 	%r15, [%r3+4];
	mad.lo.s32 	%r16, %r15, 10, %r14;
	ld.shared.u32 	%r17, [%r3+8];
	mad.lo.s32 	%r18, %r17, 7, %r16;
	cvt.rn.f32.s32 	%f1, %r18;
	div.rn.f32 	%f2, %f1, 0f41A00000;
	cvta.to.global.u64 	%rd6, %rd3;
	add.s64 	%rd8, %rd6, %rd5;
	st.global.f32 	[%rd8], %f2;
$L__BB0_4:
	ret;

}


// ===== COMPILED SASS (sm_100) =====

	.target	sm_100

	.elftype	@"ET_EXEC"


//--------------------- .note.nv.tkinfo           --------------------------
	.section	.note.nv.tkinfo,"",@"SHT_NOTE"
	.sectionflags	@"SHF_NOTE_NV_TKINFO"
	.tkinfo
        /*0018*/ 	.word	0x00000002
        /*0030*/ 	.string	""
        /*0030*/ 	.string	"ptxas"
        /*0030*/ 	.string	"Cuda compilation tools, release 13.0, V13.0.88"
        /*0030*/ 	.string	"Build cuda_13.0.r13.0/compiler.36424714_0"
        /*0030*/ 	.string	"-arch sm_100 -m 64 "



//--------------------- .note.nv.cuinfo           --------------------------
	.section	.note.nv.cuinfo,"",@"SHT_NOTE"
	.sectionflags	@"SHF_NOTE_NV_CUINFO"
        /*0018*/ 	.short	0x0002
        /*001a*/ 	.short	0x0064
        /*001c*/ 	.short	0x0082
	.zero		2


//--------------------- .nv.info                  --------------------------
	.section	.nv.info,"",@"SHT_CUDA_INFO"
	.align	4


	//----- nvinfo : EIATTR_REGCOUNT
	.align		4
        /*0000*/ 	.byte	0x04, 0x2f
        /*0002*/ 	.short	(.L_1 - .L_0)
	.align		4
.L_0:
        /*0004*/ 	.word	index@(_Z6kernelPiPfi)
        /*0008*/ 	.word	0x0000000d


	//----- nvinfo : EIATTR_FRAME_SIZE
	.align		4
.L_1:
        /*000c*/ 	.byte	0x04, 0x11
        /*000e*/ 	.short	(.L_3 - .L_2)
	.align		4
.L_2:
        /*0010*/ 	.word	index@($__internal_0_$__cuda_sm3x_div_rn_noftz_f32_slowpath)
        /*0014*/ 	.word	0x00000000


	//----- nvinfo : EIATTR_FRAME_SIZE
	.align		4
.L_3:
        /*0018*/ 	.byte	0x04, 0x11
        /*001a*/ 	.short	(.L_5 - .L_4)
	.align		4
.L_4:
        /*001c*/ 	.word	index@(_Z6kernelPiPfi)
        /*0020*/ 	.word	0x00000000


	//----- nvinfo : EIATTR_MIN_STACK_SIZE
	.align		4
.L_5:
        /*0024*/ 	.byte	0x04, 0x12
        /*0026*/ 	.short	(.L_7 - .L_6)
	.align		4
.L_6:
        /*0028*/ 	.word	index@(_Z6kernelPiPfi)
        /*002c*/ 	.word	0x00000000
.L_7:


//--------------------- .nv.compat                --------------------------
	.section	.nv.compat,"",@"SHT_CUDA_COMPAT_INFO"
	.align	4
        /*0000*/ 	.byte	0x02, 0x09, 0x00, 0x00, 0x02, 0x02, 0x01, 0x00, 0x02, 0x05, 0x05, 0x00, 0x03, 0x07, 0x01, 0x01
        /*0010*/ 	.byte	0x02, 0x03, 0x00, 0x00, 0x02, 0x06, 0x01, 0x00, 0x04, 0x0b, 0x08, 0x00, 0x01, 0x00, 0x00, 0x00
        /*0020*/ 	.byte	0x00, 0x00, 0x00, 0x00


//--------------------- .nv.info._Z6kernelPiPfi   --------------------------
	.section	.nv.info._Z6kernelPiPfi,"",@"SHT_CUDA_INFO"
	.sectionflags	@""
	.align	4


	//----- nvinfo : EIATTR_CUDA_API_VERSION
	.align		4
        /*0000*/ 	.byte	0x04, 0x37
        /*0002*/ 	.short	(.L_9 - .L_8)
.L_8:
        /*0004*/ 	.word	0x00000082


	//----- nvinfo : EIATTR_KPARAM_INFO
	.align		4
.L_9:
        /*0008*/ 	.byte	0x04, 0x17
        /*000a*/ 	.short	(.L_11 - .L_10)
.L_10:
        /*000c*/ 	.word	0x00000000
        /*0010*/ 	.short	0x0002
        /*0012*/ 	.short	0x0010
        /*0014*/ 	.byte	0x00, 0xf0, 0x11, 0x00


	//----- nvinfo : EIATTR_KPARAM_INFO
	.align		4
.L_11:
        /*0018*/ 	.byte	0x04, 0x17
        /*001a*/ 	.short	(.L_13 - .L_12)
.L_12:
        /*001c*/ 	.word	0x00000000
        /*0020*/ 	.short	0x0001
        /*0022*/ 	.short	0x0008
        /*0024*/ 	.byte	0x00, 0xf5, 0x21, 0x00


	//----- nvinfo : EIATTR_KPARAM_INFO
	.align		4
.L_13:
        /*0028*/ 	.byte	0x04, 0x17
        /*002a*/ 	.short	(.L_15 - .L_14)
.L_14:
        /*002c*/ 	.word	0x00000000
        /*0030*/ 	.short	0x0000
        /*0032*/ 	.short	0x0000
        /*0034*/ 	.byte	0x00, 0xf5, 0x21, 0x00


	//----- nvinfo : EIATTR_SPARSE_MMA_MASK
	.align		4
.L_15:
        /*0038*/ 	.byte	0x03, 0x50
        /*003a*/ 	.short	0x0000


	//----- nvinfo : EIATTR_MAXREG_COUNT
	.align		4
        /*003c*/ 	.byte	0x03, 0x1b
        /*003e*/ 	.short	0x00ff


	//----- nvinfo : EIATTR_NUM_BARRIERS
	.align		4
        /*0040*/ 	.byte	0x02, 0x4c
        /*0042*/ 	.byte	0x01
	.zero		1


	//----- nvinfo : EIATTR_MERCURY_ISA_VERSION
	.align		4
        /*0044*/ 	.byte	0x03, 0x5f
        /*0046*/ 	.short	0x0101


	//----- nvinfo : EIATTR_VRC_CTA_INIT_COUNT
	.align		4
        /*0048*/ 	.byte	0x02, 0x4a
	.zero		1
	.zero		1


	//----- nvinfo : EIATTR_EXIT_INSTR_OFFSETS
	.align		4
        /*004c*/ 	.byte	0x04, 0x1c
        /*004e*/ 	.short	(.L_17 - .L_16)


	//   ....[0]....
.L_16:
        /*0050*/ 	.word	0x00000070


	//   ....[1]....
        /*0054*/ 	.word	0x00000300


	//----- nvinfo : EIATTR_CRS_STACK_SIZE
	.align		4
.L_17:
        /*0058*/ 	.byte	0x04, 0x1e
        /*005a*/ 	.short	(.L_19 - .L_18)
.L_18:
        /*005c*/ 	.word	0x00000000


	//----- nvinfo : EIATTR_CBANK_PARAM_SIZE
	.align		4
.L_19:
        /*0060*/ 	.byte	0x03, 0x19
        /*0062*/ 	.short	0x0014


	//----- nvinfo : EIATTR_PARAM_CBANK
	.align		4
        /*0064*/ 	.byte	0x04, 0x0a
        /*0066*/ 	.short	(.L_21 - .L_20)
	.align		4
.L_20:
        /*0068*/ 	.word	index@(.nv.constant0._Z6kernelPiPfi)
        /*006c*/ 	.short	0x0380
        /*006e*/ 	.short	0x0014


	//----- nvinfo : EIATTR_SW_WAR
	.align		4
.L_21:
        /*0070*/ 	.byte	0x04, 0x36
        /*0072*/ 	.short	(.L_23 - .L_22)
.L_22:
        /*0074*/ 	.word	0x00000008
.L_23:


//--------------------- .nv.callgraph             --------------------------
	.section	.nv.callgraph,"",@"SHT_CUDA_CALLGRAPH"
	.align	4
	.sectionentsize	8
	.align		4
        /*0000*/ 	.word	0x00000000
	.align		4
        /*0004*/ 	.word	0xffffffff
	.align		4
        /*0008*/ 	.word	0x00000000
	.align		4
        /*000c*/ 	.word	0xfffffffe
	.align		4
        /*0010*/ 	.word	0x00000000
	.align		4
        /*0014*/ 	.word	0xfffffffd
	.align		4
        /*0018*/ 	.word	0x00000000
	.align		4
        /*001c*/ 	.word	0xfffffffc


//--------------------- .text._Z6kernelPiPfi      --------------------------
	.section	.text._Z6kernelPiPfi,"ax",@progbits
	.align	128
        .global         _Z6kernelPiPfi
        .type           _Z6kernelPiPfi,@function
        .size           _Z6kernelPiPfi,(.L_x_15 - _Z6kernelPiPfi)
        .other          _Z6kernelPiPfi,@"STO_CUDA_ENTRY STV_DEFAULT"
_Z6kernelPiPfi:
.text._Z6kernelPiPfi:
[----:B------:R-:W-:Y:S01]  /*0000*/  LDC R1, c[0x0][0x37c] ;  /* 0x0000df00ff017b82 */ /* 0x000fe20000000800 */
[----:B------:R-:W0:Y:S07]  /*0010*/  S2R R3, SR_TID.X ;  /* 0x0000000000037919 */ /* 0x000e2e0000002100 */
[----:B------:R-:W0:Y:S01]  /*0020*/  S2UR UR5, SR_CTAID.X ;  /* 0x00000000000579c3 */ /* 0x000e220000002500 */
[----:B------:R-:W1:Y:S07]  /*0030*/  LDCU UR4, c[0x0][0x390] ;  /* 0x00007200ff0477ac */ /* 0x000e6e0008000800 */
[----:B------:R-:W0:Y:S02]  /*0040*/  LDC R2, c[0x0][0x360] ;  /* 0x0000d800ff027b82 */ /* 0x000e240000000800 */
[----:B0-----:R-:W-:-:S05]  /*0050*/  IMAD R2, R2, UR5, R3 ;  /* 0x0000000502027c24 */ /* 0x001fca000f8e0203 */
[----:B-1----:R-:W-:-:S13]  /*0060*/  ISETP.GE.AND P0, PT, R2, UR4, PT ;  /* 0x0000000402007c0c */ /* 0x002fda000bf06270 */
[----:B------:R-:W-:Y:S05]  /*0070*/  @P0 EXIT ;  /* 0x000000000000094d */ /* 0x000fea0003800000 */
[----:B------:R-:W0:Y:S01]  /*0080*/  LDC.64 R4, c[0x0][0x380] ;  /* 0x0000e000ff047b82 */ /* 0x000e220000000a00 */
[----:B------:R-:W-:Y:S01]  /*0090*/  UIADD3 UR4, UPT, UPT, UR4, -0x1, URZ ;  /* 0xffffffff04047890 */ /* 0x000fe2000fffe0ff */
[----:B------:R-:W1:Y:S05]  /*00a0*/  LDCU.64 UR6, c[0x0][0x358] ;  /* 0x00006b00ff0677ac */ /* 0x000e6a0008000a00 */
[----:B------:R-:W-:-:S04]  /*00b0*/  ISETP.NE.AND P0, PT, R2, UR4, PT ;  /* 0x0000000402007c0c */ /* 0x000fc8000bf05270 */
[----:B------:R-:W-:Y:S01]  /*00c0*/  ISETP.NE.AND P0, PT, R3, 0xff, P0 ;  /* 0x000000ff0300780c */ /* 0x000fe20000705270 */
[----:B0-----:R-:W-:-:S05]  /*00d0*/  IMAD.WIDE R4, R2, 0x4, R4 ;  /* 0x0000000402047825 */ /* 0x001fca00078e0204 */
[----:B-1----:R-:W2:Y:S07]  /*00e0*/  LDG.E R0, desc[UR6][R4.64] ;  /* 0x0000000604007981 */ /* 0x002eae000c1e1900 */
[----:B------:R-:W3:Y:S04]  /*00f0*/  @!P0 LDG.E R6, desc[UR6][R4.64+0x4] ;  /* 0x0000040604068981 */ /* 0x000ee8000c1e1900 */
[----:B------:R0:W4:Y:S01]  /*0100*/  @!P0 LDG.E R8, desc[UR6][R4.64+0x8] ;  /* 0x0000080604088981 */ /* 0x000122000c1e1900 */
[----:B------:R-:W1:Y:S01]  /*0110*/  S2UR UR5, SR_CgaCtaId ;  /* 0x00000000000579c3 */ /* 0x000e620000008800 */
[----:B------:R-:W-:Y:S01]  /*0120*/  UMOV UR4, 0x400 ;  /* 0x0000040000047882 */ /* 0x000fe20000000000 */
[----:B------:R-:W-:Y:S01]  /*0130*/  BSSY.RECONVERGENT B1, `(.L_x_0) ;  /* 0x0000019000017945 */ /* 0x000fe20003800200 */
[----:B0-----:R-:W-:Y:S01]  /*0140*/  IMAD.MOV.U32 R5, RZ, RZ, 0x3d4ccccd ;  /* 0x3d4ccccdff057424 */ /* 0x001fe200078e00ff */
[----:B-1----:R-:W-:-:S06]  /*0150*/  ULEA UR4, UR5, UR4, 0x18 ;  /* 0x0000000405047291 */ /* 0x002fcc000f8ec0ff */
[----:B------:R-:W-:-:S05]  /*0160*/  LEA R3, R3, UR4, 0x2 ;  /* 0x0000000403037c11 */ /* 0x000fca000f8e10ff */
[----:B--2---:R-:W-:Y:S04]  /*0170*/  STS [R3], R0 ;  /* 0x0000000003007388 */ /* 0x004fe80000000800 */
[----:B---3--:R-:W-:Y:S04]  /*0180*/  @!P0 STS [R3+0x4], R6 ;  /* 0x0000040603008388 */ /* 0x008fe80000000800 */
[----:B----4-:R-:W-:Y:S01]  /*0190*/  @!P0 STS [R3+0x8], R8 ;  /* 0x0000080803008388 */ /* 0x010fe20000000800 */
[----:B------:R-:W-:Y:S06]  /*01a0*/  BAR.SYNC.DEFER_BLOCKING 0x0 ;  /* 0x0000000000007b1d */ /* 0x000fec0000010000 */
[----:B------:R-:W0:Y:S04]  /*01b0*/  LDS R7, [R3] ;  /* 0x0000000003077984 */ /* 0x000e280000000800 */
[----:B------:R-:W1:Y:S04]  /*01c0*/  LDS R10, [R3+0x4] ;  /* 0x00000400030a7984 */ /* 0x000e680000000800 */
[----:B------:R-:W2:Y:S01]  /*01d0*/  LDS R4, [R3+0x8] ;  /* 0x0000080003047984 */ /* 0x000ea20000000800 */
[----:B0-----:R-:W-:-:S04]  /*01e0*/  IMAD R7, R7, 0x3, RZ ;  /* 0x0000000307077824 */ /* 0x001fc800078e02ff */
[----:B-1----:R-:W-:Y:S02]  /*01f0*/  IMAD R7, R10, 0xa, R7 ;  /* 0x0000000a0a077824 */ /* 0x002fe400078e0207 */
[----:B------:R-:W-:Y:S02]  /*0200*/  IMAD.MOV.U32 R10, RZ, RZ, 0x41a00000 ;  /* 0x41a00000ff0a7424 */ /* 0x000fe400078e00ff */
[----:B--2---:R-:W-:Y:S02]  /*0210*/  IMAD R0, R4, 0x7, R7 ;  /* 0x0000000704007824 */ /* 0x004fe400078e0207 */
[----:B------:R-:W-:-:S03]  /*0220*/  FFMA R4, R5, -R10, 1 ;  /* 0x3f80000005047423 */ /* 0x000fc6000000080a */
[----:B------:R-:W-:Y:S01]  /*0230*/  I2FP.F32.S32 R0, R0 ;  /* 0x0000000000007245 */ /* 0x000fe20000201400 */
[----:B------:R-:W-:-:S03]  /*0240*/  FFMA R5, R4, R5, 0.050000000745058059692 ;  /* 0x3d4ccccd04057423 */ /* 0x000fc60000000005 */
[----:B------:R-:W0:Y:S01]  /*0250*/  FCHK P0, R0, 20 ;  /* 0x41a0000000007902 */ /* 0x000e220000000000 */
[----:B------:R-:W-:-:S04]  /*0260*/  FFMA R4, R0, R5, RZ ;  /* 0x0000000500047223 */ /* 0x000fc800000000ff */
[----:B------:R-:W-:-:S04]  /*0270*/  FFMA R3, R4, -20, R0 ;  /* 0xc1a0000004037823 */ /* 0x000fc80000000000 */
[----:B------:R-:W-:Y:S01]  /*0280*/  FFMA R7, R5, R3, R4 ;  /* 0x0000000305077223 */ /* 0x000fe20000000004 */
[----:B0-----:R-:W-:Y:S06]  /*0290*/  @!P0 BRA `(.L_x_1) ;  /* 0x0000000000088947 */ /* 0x001fec0003800000 */
[----:B------:R-:W-:-:S07]  /*02a0*/  MOV R4, 0x2c0 ;  /* 0x000002c000047802 */ /* 0x000fce0000000f00 */
[----:B------:R-:W-:Y:S05]  /*02b0*/  CALL.REL.NOINC `($__internal_0_$__cuda_sm3x_div_rn_noftz_f32_slowpath) ;  /* 0x0000000000147944 */ /* 0x000fea0003c00000 */
.L_x_1:
[----:B------:R-:W-:Y:S05]  /*02c0*/  BSYNC.RECONVERGENT B1 ;  /* 0x0000000000017941 */ /* 0x000fea0003800200 */
.L_x_0:
[----:B------:R-:W0:Y:S02]  /*02d0*/  LDC.64 R4, c[0x0][0x388] ;  /* 0x0000e200ff047b82 */ /* 0x000e240000000a00 */
[----:B0-----:R-:W-:-:S05]  /*02e0*/  IMAD.WIDE R2, R2, 0x4, R4 ;  /* 0x0000000402027825 */ /* 0x001fca00078e0204 */
[----:B------:R-:W-:Y:S01]  /*02f0*/  STG.E desc[UR6][R2.64], R7 ;  /* 0x0000000702007986 */ /* 0x000fe2000c101906 */
[----:B------:R-:W-:Y:S05]  /*0300*/  EXIT ;  /* 0x000000000000794d */ /* 0x000fea0003800000 */
        .weak           $__internal_0_$__cuda_sm3x_div_rn_noftz_f32_slowpath
        .type           $__internal_0_$__cuda_sm3x_div_rn_noftz_f32_slowpath,@function
        .size           $__internal_0_$__cuda_sm3x_div_rn_noftz_f32_slowpath,(.L_x_15 - $__internal_0_$__cuda_sm3x_div_rn_noftz_f32_slowpath)
$__internal_0_$__cuda_sm3x_div_rn_noftz_f32_slowpath:
[--C-:B------:R-:W-:Y:S01]  /*0310*/  SHF.R.U32.HI R3, RZ, 0x17, R0.reuse ;  /* 0x00000017ff037819 */ /* 0x100fe20000011600 */
[----:B------:R-:W-:Y:S04]  /*0320*/  BSSY.RECONVERGENT B0, `(.L_x_2) ;  /* 0x000005c000007945 */ /* 0x000fe80003800200 */
[----:B------:R-:W-:Y:S01]  /*0330*/  BSSY.RELIABLE B2, `(.L_x_3) ;  /* 0x000001a000027945 */ /* 0x000fe20003800100 */
[----:B------:R-:W-:Y:S01]  /*0340*/  IMAD.MOV.U32 R5, RZ, RZ, R0 ;  /* 0x000000ffff057224 */ /* 0x000fe200078e0000 */
[----:B------:R-:W-:-:S05]  /*0350*/  LOP3.LUT R3, R3, 0xff, RZ, 0xc0, !PT ;  /* 0x000000ff03037812 */ /* 0x000fca00078ec0ff */
[----:B------:R-:W-:-:S05]  /*0360*/  VIADD R7, R3, 0xffffffff ;  /* 0xffffffff03077836 */ /* 0x000fca0000000000 */
[----:B------:R-:W-:-:S13]  /*0370*/  ISETP.GT.U32.OR P0, PT, R7, 0xfd, !PT ;  /* 0x000000fd0700780c */ /* 0x000fda0007f04470 */
[----:B------:R-:W-:Y:S01]  /*0380*/  @!P0 IMAD.MOV.U32 R6, RZ, RZ, RZ ;  /* 0x000000ffff068224 */ /* 0x000fe200078e00ff */
[----:B------:R-:W-:Y:S06]  /*0390*/  @!P0 BRA `(.L_x_4) ;  /* 0x00000000004c8947 */ /* 0x000fec0003800000 */
[----:B------:R-:W-:-:S13]  /*03a0*/  FSETP.GTU.FTZ.AND P0, PT, |R0|, +INF , PT ;  /* 0x7f8000000000780b */ /* 0x000fda0003f1c200 */
[----:B------:R-:W-:Y:S05]  /*03b0*/  @P0 BREAK.RELIABLE B2 ;  /* 0x0000000000020942 */ /* 0x000fea0003800100 */
[----:B------:R-:W-:Y:S05]  /*03c0*/  @P0 BRA `(.L_x_5) ;  /* 0x0000000400400947 */ /* 0x000fea0003800000 */
[----:B------:R-:W-:-:S05]  /*03d0*/  IMAD.MOV.U32 R6, RZ, RZ, 0x41a00000 ;  /* 0x41a00000ff067424 */ /* 0x000fca00078e00ff */
[----:B------:R-:W-:-:S13]  /*03e0*/  LOP3.LUT P0, RZ, R6, 0x7fffffff, R5, 0xc8, !PT ;  /* 0x7fffffff06ff7812 */ /* 0x000fda000780c805 */
[----:B------:R-:W-:Y:S05]  /*03f0*/  @!P0 BREAK.RELIABLE B2 ;  /* 0x0000000000028942 */ /* 0x000fea0003800100 */
[----:B------:R-:W-:Y:S05]  /*0400*/  @!P0 BRA `(.L_x_6) ;  /* 0x0000000400288947 */ /* 0x000fea0003800000 */
[----:B------:R-:W-:-:S13]  /*0410*/  LOP3.LUT P0, RZ, R5, 0x7fffffff, RZ, 0xc0, !PT ;  /* 0x7fffffff05ff7812 */ /* 0x000fda000780c0ff */
[----:B------:R-:W-:Y:S05]  /*0420*/  @!P0 BREAK.RELIABLE B2 ;  /* 0x0000000000028942 */ /* 0x000fea0003800100 */
[----:B------:R-:W-:Y:S05]  /*0430*/  @!P0 BRA `(.L_x_7) ;  /* 0x0000000400148947 */ /* 0x000fea0003800000 */
[----:B------:R-:W-:Y:S02]  /*0440*/  FSETP.NEU.FTZ.AND P0, PT, |R0|, +INF , PT ;  /* 0x7f8000000000780b */ /* 0x000fe40003f1d200 */
[----:B------:R-:W-:-:S04]  /*0450*/  LOP3.LUT P1, RZ, R6, 0x7fffffff, RZ, 0xc0, !PT ;  /* 0x7fffffff06ff7812 */ /* 0x000fc8000782c0ff */
[----:B------:R-:W-:-:S13]  /*0460*/  PLOP3.LUT P0, PT, P0, P1, PT, 0x2f, 0xf2 ;  /* 0x0000000000f2781c */ /* 0x000fda0000702577 */
[----:B------:R-:W-:Y:S05]  /*0470*/  @P0 BREAK.RELIABLE B2 ;  /* 0x0000000000020942 */ /* 0x000fea0003800100 */
[----:B------:R-:W-:Y:S05]  /*0480*/  @P0 BRA `(.L_x_8) ;  /* 0x0000000000f40947 */ /* 0x000fea0003800000 */
[----:B------:R-:W-:-:S13]  /*0490*/  ISETP.GE.AND P0, PT, R7, RZ, PT ;  /* 0x000000ff0700720c */ /* 0x000fda0003f06270 */
[----:B------:R-:W-:Y:S02]  /*04a0*/  @P0 IMAD.MOV.U32 R6, RZ, RZ, RZ ;  /* 0x000000ffff060224 */ /* 0x000fe400078e00ff */
[----:B------:R-:W-:Y:S01]  /*04b0*/  @!P0 FFMA R5, R0, 1.84467440737095516160e+19, RZ ;  /* 0x5f80000000058823 */ /* 0x000fe200000000ff */
[----:B------:R-:W-:-:S07]  /*04c0*/  @!P0 IMAD.MOV.U32 R6, RZ, RZ, -0x40 ;  /* 0xffffffc0ff068424 */ /* 0x000fce00078e00ff */
.L_x_4:
[----:B------:R-:W-:Y:S05]  /*04d0*/  BSYNC.RELIABLE B2 ;  /* 0x0000000000027941 */ /* 0x000fea0003800100 */
.L_x_3:
[----:B------:R-:W-:Y:S01]  /*04e0*/  UMOV UR4, 0x41a00000 ;  /* 0x41a0000000047882 */ /* 0x000fe20000000000 */
[----:B------:R-:W-:Y:S01]  /*04f0*/  VIADD R3, R3, 0xffffff81 ;  /* 0xffffff8103037836 */ /* 0x000fe20000000000 */
[----:B------:R-:W-:Y:S01]  /*0500*/  UIADD3 UR4, UPT, UPT, UR4, -0x2000000, URZ ;  /* 0xfe00000004047890 */ /* 0x000fe2000fffe0ff */
[----:B------:R-:W-:Y:S02]  /*0510*/  BSSY.RECONVERGENT B2, `(.L_x_9) ;  /* 0x0000033000027945 */ /* 0x000fe40003800200 */
[----:B------:R-:W-:Y:S01]  /*0520*/  IMAD R0, R3, -0x800000, R5 ;  /* 0xff80000003007824 */ /* 0x000fe200078e0205 */
[----:B------:R-:W-:Y:S02]  /*0530*/  IADD3 R6, PT, PT, R6, -0x4, R3 ;  /* 0xfffffffc06067810 */ /* 0x000fe40007ffe003 */
[----:B------:R-:W-:-:S03]  /*0540*/  FADD.FTZ R9, -RZ, -UR4 ;  /* 0x80000004ff097e21 */ /* 0x000fc60008010100 */
[----:B------:R-:W0:Y:S02]  /*0550*/  MUFU.RCP R7, UR4 ;  /* 0x0000000400077d08 */ /* 0x000e240008001000 */
[----:B0-----:R-:W-:-:S04]  /*0560*/  FFMA R8, R7, R9, 1 ;  /* 0x3f80000007087423 */ /* 0x001fc80000000009 */
[----:B------:R-:W-:-:S04]  /*0570*/  FFMA R7, R7, R8, R7 ;  /* 0x0000000807077223 */ /* 0x000fc80000000007 */
[----:B------:R-:W-:-:S04]  /*0580*/  FFMA R8, R0, R7, RZ ;  /* 0x0000000700087223 */ /* 0x000fc800000000ff */
[----:B------:R-:W-:-:S04]  /*0590*/  FFMA R5, R9, R8, R0 ;  /* 0x0000000809057223 */ /* 0x000fc80000000000 */
[----:B------:R-:W-:-:S04]  /*05a0*/  FFMA R8, R7, R5, R8 ;  /* 0x0000000507087223 */ /* 0x000fc80000000008 */
[----:B------:R-:W-:-:S04]  /*05b0*/  FFMA R9, R9, R8, R0 ;  /* 0x0000000809097223 */ /* 0x000fc80000000000 */
[----:B------:R-:W-:-:S05]  /*05c0*/  FFMA R5, R7, R9, R8 ;  /* 0x0000000907057223 */ /* 0x000fca0000000008 */
[----:B------:R-:W-:-:S04]  /*05d0*/  SHF.R.U32.HI R0, RZ, 0x17, R5 ;  /* 0x00000017ff007819 */ /* 0x000fc80000011605 */
[----:B------:R-:W-:-:S05]  /*05e0*/  LOP3.LUT R0, R0, 0xff, RZ, 0xc0, !PT ;  /* 0x000000ff00007812 */ /* 0x000fca00078ec0ff */
[----:B------:R-:W-:-:S04]  /*05f0*/  IMAD.IADD R10, R0, 0x1, R6 ;  /* 0x00000001000a7824 */ /* 0x000fc800078e0206 */
[----:B------:R-:W-:-:S05]  /*0600*/  VIADD R0, R10, 0xffffffff ;  /* 0xffffffff0a007836 */ /* 0x000fca0000000000 */
[----:B------:R-:W-:-:S13]  /*0610*/  ISETP.GE.U32.AND P0, PT, R0, 0xfe, PT ;  /* 0x000000fe0000780c */ /* 0x000fda0003f06070 */
[----:B------:R-:W-:Y:S05]  /*0620*/  @!P0 BRA `(.L_x_10) ;  /* 0x0000000000808947 */ /* 0x000fea0003800000 */
[----:B------:R-:W-:-:S13]  /*0630*/  ISETP.GT.AND P0, PT, R10, 0xfe, PT ;  /* 0x000000fe0a00780c */ /* 0x000fda0003f04270 */
[----:B------:R-:W-:Y:S05]  /*0640*/  @P0 BRA `(.L_x_11) ;  /* 0x00000000006c0947 */ /* 0x000fea0003800000 */
[----:B------:R-:W-:-:S13]  /*0650*/  ISETP.GE.AND P0, PT, R10, 0x1, PT ;  /* 0x000000010a00780c */ /* 0x000fda0003f06270 */
[----:B------:R-:W-:Y:S05]  /*0660*/  @P0 BRA `(.L_x_12) ;  /* 0x0000000000740947 */ /* 0x000fea0003800000 */
[----:B------:R-:W-:Y:S02]  /*0670*/  ISETP.GE.AND P0, PT, R10, -0x18, PT ;  /* 0xffffffe80a00780c */ /* 0x000fe40003f06270 */
[----:B------:R-:W-:-:S11]  /*0680*/  LOP3.LUT R5, R5, 0x80000000, RZ, 0xc0, !PT ;  /* 0x8000000005057812 */ /* 0x000fd600078ec0ff */
[----:B------:R-:W-:Y:S05]  /*0690*/  @!P0 BRA `(.L_x_12) ;  /* 0x0000000000688947 */ /* 0x000fea0003800000 */
[CCC-:B------:R-:W-:Y:S01]  /*06a0*/  FFMA.RZ R0, R7.reuse, R9.reuse, R8.reuse ;  /* 0x0000000907007223 */ /* 0x1c0fe2000000c008 */
[C---:B------:R-:W-:Y:S01]  /*06b0*/  VIADD R6, R10.reuse, 0x20 ;  /* 0x000000200a067836 */ /* 0x040fe20000000000 */
[C---:B------:R-:W-:Y:S02]  /*06c0*/  ISETP.NE.AND P2, PT, R10.reuse, RZ, PT ;  /* 0x000000ff0a00720c */ /* 0x040fe40003f45270 */
[----:B------:R-:W-:Y:S02]  /*06d0*/  ISETP.NE.AND P1, PT, R10, RZ, PT ;  /* 0x000000ff0a00720c */ /* 0x000fe40003f25270 */
[----:B------:R-:W-:Y:S01]  /*06e0*/  LOP3.LUT R3, R0, 0x7fffff, RZ, 0xc0, !PT ;  /* 0x007fffff00037812 */ /* 0x000fe200078ec0ff */
[CCC-:B------:R-:W-:Y:S01]  /*06f0*/  FFMA.RP R0, R7.reuse, R9.reuse, R8.reuse ;  /* 0x0000000907007223 */ /* 0x1c0fe20000008008 */
[----:B------:R-:W-:Y:S01]  /*0700*/  FFMA.RM R7, R7, R9, R8 ;  /* 0x0000000907077223 */ /* 0x000fe20000004008 */
[----:B------:R-:W-:Y:S01]  /*0710*/  IMAD.MOV R8, RZ, RZ, -R10 ;  /* 0x000000ffff087224 */ /* 0x000fe200078e0a0a */
[----:B------:R-:W-:-:S03]  /*0720*/  LOP3.LUT R3, R3, 0x800000, RZ, 0xfc, !PT ;  /* 0x0080000003037812 */ /* 0x000fc600078efcff */
[----:B------:R-:W-:Y:S02]  /*0730*/  FSETP.NEU.FTZ.AND P0, PT, R0, R7, PT ;  /* 0x000000070000720b */ /* 0x000fe40003f1d000 */
[----:B------:R-:W-:Y:S02]  /*0740*/  SHF.L.U32 R6, R3, R6, RZ ;  /* 0x0000000603067219 */ /* 0x000fe400000006ff */
[----:B------:R-:W-:Y:S02]  /*0750*/  SEL R0, R8, RZ, P2 ;  /* 0x000000ff08007207 */ /* 0x000fe40001000000 */
[----:B------:R-:W-:Y:S02]  /*0760*/  ISETP.NE.AND P1, PT, R6, RZ, P1 ;  /* 0x000000ff0600720c */ /* 0x000fe40000f25270 */
[----:B------:R-:W-:Y:S02]  /*0770*/  SHF.R.U32.HI R0, RZ, R0, R3 ;  /* 0x00000000ff007219 */ /* 0x000fe40000011603 */
[----:B------:R-:W-:-:S02]  /*0780*/  PLOP3.LUT P0, PT, P0, P1, PT, 0xf8, 0x8f ;  /* 0x00000000008f781c */ /* 0x000fc40000703f70 */
[----:B------:R-:W-:Y:S02]  /*0790*/  SHF.R.U32.HI R6, RZ, 0x1, R0 ;  /* 0x00000001ff067819 */ /* 0x000fe40000011600 */
[----:B------:R-:W-:-:S04]  /*07a0*/  SEL R3, RZ, 0x1, !P0 ;  /* 0x00000001ff037807 */ /* 0x000fc80004000000 */
[----:B------:R-:W-:-:S04]  /*07b0*/  LOP3.LUT R3, R3, 0x1, R6, 0xf8, !PT ;  /* 0x0000000103037812 */ /* 0x000fc800078ef806 */
[----:B------:R-:W-:-:S05]  /*07c0*/  LOP3.LUT R3, R3, R0, RZ, 0xc0, !PT ;  /* 0x0000000003037212 */ /* 0x000fca00078ec0ff */
[----:B------:R-:W-:-:S05]  /*07d0*/  IMAD.IADD R6, R6, 0x1, R3 ;  /* 0x0000000106067824 */ /* 0x000fca00078e0203 */
[----:B------:R-:W-:Y:S01]  /*07e0*/  LOP3.LUT R5, R6, R5, RZ, 0xfc, !PT ;  /* 0x0000000506057212 */ /* 0x000fe200078efcff */
[----:B------:R-:W-:Y:S06]  /*07f0*/  BRA `(.L_x_12) ;  /* 0x0000000000107947 */ /* 0x000fec0003800000 */
.L_x_11:
[----:B------:R-:W-:-:S04]  /*0800*/  LOP3.LUT R5, R5, 0x80000000, RZ, 0xc0, !PT ;  /* 0x8000000005057812 */ /* 0x000fc800078ec0ff */
[----:B------:R-:W-:Y:S01]  /*0810*/  LOP3.LUT R5, R5, 0x7f800000, RZ, 0xfc, !PT ;  /* 0x7f80000005057812 */ /* 0x000fe200078efcff */
[----:B------:R-:W-:Y:S06]  /*0820*/  BRA `(.L_x_12) ;  /* 0x0000000000047947 */ /* 0x000fec0003800000 */
.L_x_10:
[----:B------:R-:W-:-:S07]  /*0830*/  IMAD R5, R6, 0x800000, R5 ;  /* 0x0080000006057824 */ /* 0x000fce00078e0205 */
.L_x_12:
[----:B------:R-:W-:Y:S05]  /*0840*/  BSYNC.RECONVERGENT B2 ;  /* 0x0000000000027941 */ /* 0x000fea0003800200 */
.L_x_9:
[----:B------:R-:W-:Y:S05]  /*0850*/  BRA `(.L_x_13) ;  /* 0x0000000000207947 */ /* 0x000fea0003800000 */
.L_x_8:
[----:B------:R-:W-:-:S04]  /*0860*/  LOP3.LUT R5, R6, 0x80000000, R5, 0x48, !PT ;  /* 0x8000000006057812 */ /* 0x000fc800078e4805 */
[----:B------:R-:W-:Y:S01]  /*0870*/  LOP3.LUT R5, R5, 0x7f800000, RZ, 0xfc, !PT ;  /* 0x7f80000005057812 */ /* 0x000fe200078efcff */
[----:B------:R-:W-:Y:S06]  /*0880*/  BRA `(.L_x_13) ;  /* 0x0000000000147947 */ /* 0x000fec0003800000 */
.L_x_7:
[----:B------:R-:W-:Y:S01]  /*0890*/  LOP3.LUT R5, R6, 0x80000000, R5, 0x48, !PT ;  /* 0x8000000006057812 */ /* 0x000fe200078e4805 */
[----:B------:R-:W-:Y:S06]  /*08a0*/  BRA `(.L_x_13) ;  /* 0x00000000000c7947 */ /* 0x000fec0003800000 */
.L_x_6:
[----:B------:R-:W0:Y:S01]  /*08b0*/  MUFU.RSQ R5, -QNAN ;  /* 0xffc0000000057908 */ /* 0x000e220000001400 */
[----:B------:R-:W-:Y:S05]  /*08c0*/  BRA `(.L_x_13) ;  /* 0x0000000000047947 */ /* 0x000fea0003800000 */
.L_x_5:
[----:B------:R-:W-:-:S07]  /*08d0*/  FADD.FTZ R5, R0, 20 ;  /* 0x41a0000000057421 */ /* 0x000fce0000010000 */
.L_x_13:
[----:B------:R-:W-:Y:S05]  /*08e0*/  BSYNC.RECONVERGENT B0 ;  /* 0x0000000000007941 */ /* 0x000fea0003800200 */
.L_x_2:
[----:B0-----:R-:W-:Y:S02]  /*08f0*/  IMAD.MOV.U32 R7, RZ, RZ, R5 ;  /* 0x000000ffff077224 */ /* 0x001fe400078e0005 */
[----:B------:R-:W-:-:S04]  /*0900*/  IMAD.MOV.U32 R5, RZ, RZ, 0x0 ;  /* 0x00000000ff057424 */ /* 0x000fc800078e00ff */
[----:B------:R-:W-:Y:S05]  /*0910*/  RET.REL.NODEC R4 `(_Z6kernelPiPfi) ;  /* 0xfffffff404b87950 */ /* 0x000fea0003c3ffff */
.L_x_14:
[----:B------:R-:W-:-:S00]  /*0920*/  BRA `(.L_x_14) ;  /* 0xfffffffc00fc7947 */ /* 0x000fc0000383ffff */
[----:B------:R-:W-:-:S00]  /*0930*/  NOP ;  /* 0x0000000000007918 */ /* 0x000fc00000000000 */
        /* <DEDUP_REMOVED lines=12> */
.L_x_15:


//--------------------- .nv.shared._Z6kernelPiPfi --------------------------
	.section	.nv.shared._Z6kernelPiPfi,"aw",@nobits
	.sectionflags	@""
	.align	4
.nv.shared._Z6kernelPiPfi:
	.zero		2056


//--------------------- .nv.shared.reserved.0     --------------------------
	.section	.nv.shared.reserved.0,"aw",@nobits
	.weak		__nv_reservedSMEM_offset_0_alias
	.size		__nv_reservedSMEM_offset_0_alias, 0, 64
	.other		__nv_reservedSMEM_offset_0_alias,@"STO_CUDA_RESERVED_SHARED STV_DEFAULT"
__nv_reservedSMEM_offset_0_alias:
	.zero		0
	.zero		64


//--------------------- .nv.constant0._Z6kernelPiPfi --------------------------
	.section	.nv.constant0._Z6kernelPiPfi,"a",@progbits
	.sectionflags	@""
	.align	4
.nv.constant0._Z6kernelPiPfi:
	.zero		916


//--------------------- SYMBOLS --------------------------

	.type		.nv.reservedSmem.offset0,@object
	.size		.nv.reservedSmem.offset0,0x4
	.type		.nv.reservedSmem.cap,@object
	.size		.nv.reservedSmem.cap,0x4
